//
// Generated by NVIDIA NVVM Compiler
//
// Compiler Build ID: CL-36424714
// Cuda compilation tools, release 13.0, V13.0.88
// Based on NVVM 20.0.0
//

.version 9.0
.target sm_100
.address_size 64

	// .globl	_Z10findSubstrPcS_ii
.extern .func  (.param .b32 func_retval0) vprintf
(
	.param .b64 vprintf_param_0,
	.param .b64 vprintf_param_1
)
;
.global .align 1 .b8 $str[18] = {10, 83, 117, 98, 115, 116, 114, 105, 110, 103, 32, 102, 111, 117, 110, 100, 10};
.global .align 1 .b8 $str$1[23] = {10, 83, 117, 98, 115, 116, 114, 105, 110, 103, 32, 78, 111, 116, 32, 102, 111, 117, 110, 100, 33, 10};

.visible .entry _Z10findSubstrPcS_ii(
	.param .u64 .ptr .align 1 _Z10findSubstrPcS_ii_param_0,
	.param .u64 .ptr .align 1 _Z10findSubstrPcS_ii_param_1,
	.param .u32 _Z10findSubstrPcS_ii_param_2,
	.param .u32 _Z10findSubstrPcS_ii_param_3
)
{
	.reg .pred 	%p<4>;
	.reg .b16 	%rs<3>;
	.reg .b32 	%r<12>;
	.reg .b64 	%rd<13>;

	ld.param.u64 	%rd3, [_Z10findSubstrPcS_ii_param_0];
	ld.param.u64 	%rd4, [_Z10findSubstrPcS_ii_param_1];
	ld.param.u32 	%r4, [_Z10findSubstrPcS_ii_param_3];
	setp.lt.s32 	%p1, %r4, 1;
	@%p1 bra 	$L__BB0_6;
	mov.u32 	%r1, %tid.x;
	cvta.to.global.u64 	%rd1, %rd3;
	cvta.to.global.u64 	%rd2, %rd4;
	mov.b32 	%r11, 0;
	bra.uni 	$L__BB0_3;
$L__BB0_2:
	add.s32 	%r11, %r11, 1;
	setp.eq.s32 	%p3, %r11, %r4;
	@%p3 bra 	$L__BB0_6;
$L__BB0_3:
	add.s32 	%r6, %r11, %r1;
	cvt.u64.u32 	%rd5, %r6;
	add.s64 	%rd6, %rd1, %rd5;
	ld.global.u8 	%rs1, [%rd6];
	cvt.u64.u32 	%rd7, %r11;
	add.s64 	%rd8, %rd2, %rd7;
	ld.global.u8 	%rs2, [%rd8];
	setp.eq.s16 	%p2, %rs1, %rs2;
	@%p2 bra 	$L__BB0_2;
	mov.u64 	%rd9, $str$1;
	cvta.global.u64 	%rd10, %rd9;
	{ // callseq 0, 0
	.param .b64 param0;
	st.param.b64 	[param0], %rd10;
	.param .b64 param1;
	st.param.b64 	[param1], 0;
	.param .b32 retval0;
	call.uni (retval0), 
	vprintf, 
	(
	param0, 
	param1
	);
	ld.param.b32 	%r7, [retval0];
	} // callseq 0
$L__BB0_5:
	ret;
$L__BB0_6:
	mov.u64 	%rd11, $str;
	cvta.global.u64 	%rd12, %rd11;
	{ // callseq 1, 0
	.param .b64 param0;
	st.param.b64 	[param0], %rd12;
	.param .b64 param1;
	st.param.b64 	[param1], 0;
	.param .b32 retval0;
	call.uni (retval0), 
	vprintf, 
	(
	param0, 
	param1
	);
	ld.param.b32 	%r9, [retval0];
	} // callseq 1
	bra.uni 	$L__BB0_5;

}


// ===== COMPILED SASS (sm_100) =====

	.target	sm_100

	.elftype	@"ET_EXEC"


//--------------------- .note.nv.tkinfo           --------------------------
	.section	.note.nv.tkinfo,"",@"SHT_NOTE"
	.sectionflags	@"SHF_NOTE_NV_TKINFO"
	.tkinfo
        /*0018*/ 	.word	0x00000002
        /*0030*/ 	.string	""
        /*0030*/ 	.string	"ptxas"
        /*0030*/ 	.string	"Cuda compilation tools, release 13.0, V13.0.88"
        /*0030*/ 	.string	"Build cuda_13.0.r13.0/compiler.36424714_0"
        /*0030*/ 	.string	"-arch sm_100 -m 64 "



//--------------------- .note.nv.cuinfo           --------------------------
	.section	.note.nv.cuinfo,"",@"SHT_NOTE"
	.sectionflags	@"SHF_NOTE_NV_CUINFO"
        /*0018*/ 	.short	0x0002
        /*001a*/ 	.short	0x0064
        /*001c*/ 	.short	0x0082
	.zero		2


//--------------------- .nv.info                  --------------------------
	.section	.nv.info,"",@"SHT_CUDA_INFO"
	.align	4


	//----- nvinfo : EIATTR_REGCOUNT
	.align		4
        /*0000*/ 	.byte	0x04, 0x2f
        /*0002*/ 	.short	(.L_3 - .L_2)
	.align		4
.L_2:
        /*0004*/ 	.word	index@(_Z10findSubstrPcS_ii)
        /*0008*/ 	.word	0x00000018


	//----- nvinfo : EIATTR_FRAME_SIZE
	.align		4
.L_3:
        /*000c*/ 	.byte	0x04, 0x11
        /*000e*/ 	.short	(.L_5 - .L_4)
	.align		4
.L_4:
        /*0010*/ 	.word	index@(_Z10findSubstrPcS_ii)
        /*0014*/ 	.word	0x00000000


	//----- nvinfo : EIATTR_MIN_STACK_SIZE
	.align		4
.L_5:
        /*0018*/ 	.byte	0x04, 0x12
        /*001a*/ 	.short	(.L_7 - .L_6)
	.align		4
.L_6:
        /*001c*/ 	.word	index@(_Z10findSubstrPcS_ii)
        /*0020*/ 	.word	0x00000000
.L_7:


//--------------------- .nv.compat                --------------------------
	.section	.nv.compat,"",@"SHT_CUDA_COMPAT_INFO"
	.align	4
        /*0000*/ 	.byte	0x02, 0x09, 0x00, 0x00, 0x02, 0x02, 0x01, 0x00, 0x02, 0x05, 0x05, 0x00, 0x03, 0x07, 0x01, 0x01
        /*0010*/ 	.byte	0x02, 0x03, 0x00, 0x00, 0x02, 0x06, 0x01, 0x00, 0x04, 0x0b, 0x08, 0x00, 0x09, 0x00, 0x00, 0x00
        /*0020*/ 	.byte	0x00, 0x00, 0x00, 0x00


//--------------------- .nv.info._Z10findSubstrPcS_ii --------------------------
	.section	.nv.info._Z10findSubstrPcS_ii,"",@"SHT_CUDA_INFO"
	.sectionflags	@""
	.align	4


	//----- nvinfo : EIATTR_CUDA_API_VERSION
	.align		4
        /*0000*/ 	.byte	0x04, 0x37
        /*0002*/ 	.short	(.L_9 - .L_8)
.L_8:
        /*0004*/ 	.word	0x00000082


	//----- nvinfo : EIATTR_KPARAM_INFO
	.align		4
.L_9:
        /*0008*/ 	.byte	0x04, 0x17
        /*000a*/ 	.short	(.L_11 - .L_10)
.L_10:
        /*000c*/ 	.word	0x00000000
        /*0010*/ 	.short	0x0003
        /*0012*/ 	.short	0x0014
        /*0014*/ 	.byte	0x00, 0xf0, 0x11, 0x00


	//----- nvinfo : EIATTR_KPARAM_INFO
	.align		4
.L_11:
        /*0018*/ 	.byte	0x04, 0x17
        /*001a*/ 	.short	(.L_13 - .L_12)
.L_12:
        /*001c*/ 	.word	0x00000000
        /*0020*/ 	.short	0x0002
        /*0022*/ 	.short	0x0010
        /*0024*/ 	.byte	0x00, 0xf0, 0x11, 0x00


	//----- nvinfo : EIATTR_KPARAM_INFO
	.align		4
.L_13:
        /*0028*/ 	.byte	0x04, 0x17
        /*002a*/ 	.short	(.L_15 - .L_14)
.L_14:
        /*002c*/ 	.word	0x00000000
        /*0030*/ 	.short	0x0001
        /*0032*/ 	.short	0x0008
        /*0034*/ 	.byte	0x00, 0xf5, 0x21, 0x00


	//----- nvinfo : EIATTR_KPARAM_INFO
	.align		4
.L_15:
        /*0038*/ 	.byte	0x04, 0x17
        /*003a*/ 	.short	(.L_17 - .L_16)
.L_16:
        /*003c*/ 	.word	0x00000000
        /*0040*/ 	.short	0x0000
        /*0042*/ 	.short	0x0000
        /*0044*/ 	.byte	0x00, 0xf5, 0x21, 0x00


	//----- nvinfo : EIATTR_SPARSE_MMA_MASK
	.align		4
.L_17:
        /*0048*/ 	.byte	0x03, 0x50
        /*004a*/ 	.short	0x0000


	//----- nvinfo : EIATTR_MAXREG_COUNT
	.align		4
        /*004c*/ 	.byte	0x03, 0x1b
        /*004e*/ 	.short	0x00ff


	//----- nvinfo : EIATTR_EXTERNS
	.align		4
        /*0050*/ 	.byte	0x04, 0x0f
        /*0052*/ 	.short	(.L_19 - .L_18)


	//   ....[0]....
	.align		4
.L_18:
        /*0054*/ 	.word	index@(vprintf)


	//----- nvinfo : EIATTR_MERCURY_ISA_VERSION
	.align		4
.L_19:
        /*0058*/ 	.byte	0x03, 0x5f
        /*005a*/ 	.short	0x0101


	//----- nvinfo : EIATTR_VRC_CTA_INIT_COUNT
	.align		4
        /*005c*/ 	.byte	0x02, 0x4a
	.zero		1
	.zero		1


	//----- nvinfo : EIATTR_SYSCALL_OFFSETS
	.align		4
        /*0060*/ 	.byte	0x04, 0x46
        /*0062*/ 	.short	(.L_21 - .L_20)


	//   ....[0]....
.L_20:
        /*0064*/ 	.word	0x000001d0


	//   ....[1]....
        /*0068*/ 	.word	0x00000270


	//----- nvinfo : EIATTR_EXIT_INSTR_OFFSETS
	.align		4
.L_21:
        /*006c*/ 	.byte	0x04, 0x1c
        /*006e*/ 	.short	(.L_23 - .L_22)


	//   ....[0]....
.L_22:
        /*0070*/ 	.word	0x000001e0


	//   ....[1]....
        /*0074*/ 	.word	0x00000280


	//----- nvinfo : EIATTR_CRS_STACK_SIZE
	.align		4
.L_23:
        /*0078*/ 	.byte	0x04, 0x1e
        /*007a*/ 	.short	(.L_25 - .L_24)
.L_24:
        /*007c*/ 	.word	0x00000000


	//----- nvinfo : EIATTR_CBANK_PARAM_SIZE
	.align		4
.L_25:
        /*0080*/ 	.byte	0x03, 0x19
        /*0082*/ 	.short	0x0018


	//----- nvinfo : EIATTR_PARAM_CBANK
	.align		4
        /*0084*/ 	.byte	0x04, 0x0a
        /*0086*/ 	.short	(.L_27 - .L_26)
	.align		4
.L_26:
        /*0088*/ 	.word	index@(.nv.constant0._Z10findSubstrPcS_ii)
        /*008c*/ 	.short	0x0380
        /*008e*/ 	.short	0x0018


	//----- nvinfo : EIATTR_SW_WAR
	.align		4
.L_27:
        /*0090*/ 	.byte	0x04, 0x36
        /*0092*/ 	.short	(.L_29 - .L_28)
.L_28:
        /*0094*/ 	.word	0x00000008
.L_29:


//--------------------- .nv.callgraph             --------------------------
	.section	.nv.callgraph,"",@"SHT_CUDA_CALLGRAPH"
	.align	4
	.sectionentsize	8
	.align		4
        /*0000*/ 	.word	0x00000000
	.align		4
        /*0004*/ 	.word	0xffffffff
	.align		4
        /*0008*/ 	.word	index@(_Z10findSubstrPcS_ii)
	.align		4
        /*000c*/ 	.word	index@(vprintf)
	.align		4
        /*0010*/ 	.word	0x00000000
	.align		4
        /*0014*/ 	.word	0xfffffffe
	.align		4
        /*0018*/ 	.word	0x00000000
	.align		4
        /*001c*/ 	.word	0xfffffffd
	.align		4
        /*0020*/ 	.word	0x00000000
	.align		4
        /*0024*/ 	.word	0xfffffffc


//--------------------- .nv.constant4             --------------------------
	.section	.nv.constant4,"a",@progbits
	.align	8
	.align		8
.nv.constant4:
        /*0000*/ 	.dword	vprintf
	.align		8
        /*0008*/ 	.dword	$str
	.align		8
        /*0010*/ 	.dword	$str$1


//--------------------- .text._Z10findSubstrPcS_ii --------------------------
	.section	.text._Z10findSubstrPcS_ii,"ax",@progbits
	.align	128
        .global         _Z10findSubstrPcS_ii
        .type           _Z10findSubstrPcS_ii,@function
        .size           _Z10findSubstrPcS_ii,(.L_x_7 - _Z10findSubstrPcS_ii)
        .other          _Z10findSubstrPcS_ii,@"STO_CUDA_ENTRY STV_DEFAULT"
_Z10findSubstrPcS_ii:
.text._Z10findSubstrPcS_ii:
[----:B------:R-:W0:Y:S01]  /*0000*/  LDC R1, c[0x0][0x37c] ;  /* 0x0000df00ff017b82 */ /* 0x000e220000000800 */
[----:B------:R-:W1:Y:S02]  /*0010*/  LDCU UR4, c[0x0][0x394] ;  /* 0x00007280ff0477ac */ /* 0x000e640008000800 */
[----:B-1----:R-:W-:-:S09]  /*0020*/  UISETP.GE.AND UP0, UPT, UR4, 0x1, UPT ;  /* 0x000000010400788c */ /* 0x002fd2000bf06270 */
[----:B------:R-:W-:Y:S05]  /*0030*/  BRA.U !UP0, `(.L_x_0) ;  /* 0x0000000108487547 */ /* 0x000fea000b800000 */
[----:B------:R-:W1:Y:S01]  /*0040*/  S2R R7, SR_TID.X ;  /* 0x0000000000077919 */ /* 0x000e620000002100 */
[----:B------:R-:W-:Y:S01]  /*0050*/  BSSY.RECONVERGENT B6, `(.L_x_1) ;  /* 0x000001a000067945 */ /* 0x000fe20003800200 */
[----:B------:R-:W-:Y:S01]  /*0060*/  IMAD.MOV.U32 R0, RZ, RZ, RZ ;  /* 0x000000ffff007224 */ /* 0x000fe200078e00ff */
[----:B------:R-:W2:Y:S01]  /*0070*/  LDCU.64 UR36, c[0x0][0x358] ;  /* 0x00006b00ff2477ac */ /* 0x000ea20008000a00 */
[----:B------:R-:W3:Y:S01]  /*0080*/  LDCU UR38, c[0x0][0x394] ;  /* 0x00007280ff2677ac */ /* 0x000ee20008000800 */
[----:B------:R-:W4:Y:S04]  /*0090*/  LDCU.128 UR40, c[0x0][0x380] ;  /* 0x00007000ff2877ac */ /* 0x000f280008000c00 */
.L_x_3:
[----:B-1----:R-:W-:Y:S01]  /*00a0*/  IMAD.IADD R2, R7, 0x1, R0 ;  /* 0x0000000107027824 */ /* 0x002fe200078e0200 */
[----:B----4-:R-:W-:-:S04]  /*00b0*/  IADD3 R4, P1, PT, R0, UR42, RZ ;  /* 0x0000002a00047c10 */ /* 0x010fc8000ff3e0ff */
[----:B------:R-:W-:Y:S01]  /*00c0*/  IADD3 R2, P0, PT, R2, UR40, RZ ;  /* 0x0000002802027c10 */ /* 0x000fe2000ff1e0ff */
[----:B------:R-:W-:-:S04]  /*00d0*/  IMAD.X R5, RZ, RZ, UR43, P1 ;  /* 0x0000002bff057e24 */ /* 0x000fc800088e06ff */
[----:B------:R-:W-:Y:S02]  /*00e0*/  IMAD.X R3, RZ, RZ, UR41, P0 ;  /* 0x00000029ff037e24 */ /* 0x000fe400080e06ff */
[----:B--2---:R-:W2:Y:S04]  /*00f0*/  LDG.E.U8 R5, desc[UR36][R4.64] ;  /* 0x0000002404057981 */ /* 0x004ea8000c1e1100 */
[----:B------:R-:W2:Y:S02]  /*0100*/  LDG.E.U8 R2, desc[UR36][R2.64] ;  /* 0x0000002402027981 */ /* 0x000ea4000c1e1100 */
[----:B--2---:R-:W-:-:S13]  /*0110*/  ISETP.NE.AND P0, PT, R2, R5, PT ;  /* 0x000000050200720c */ /* 0x004fda0003f05270 */
[----:B------:R-:W-:Y:S05]  /*0120*/  @P0 BRA `(.L_x_2) ;  /* 0x0000000000300947 */ /* 0x000fea0003800000 */
[----:B------:R-:W-:-:S05]  /*0130*/  VIADD R0, R0, 0x1 ;  /* 0x0000000100007836 */ /* 0x000fca0000000000 */
[----:B---3--:R-:W-:-:S13]  /*0140*/  ISETP.NE.AND P0, PT, R0, UR38, PT ;  /* 0x0000002600007c0c */ /* 0x008fda000bf05270 */
[----:B------:R-:W-:Y:S05]  /*0150*/  @P0 BRA `(.L_x_3) ;  /* 0xfffffffc00d00947 */ /* 0x000fea000383ffff */
.L_x_0:
[----:B------:R-:W-:Y:S01]  /*0160*/  MOV R0, 0x0 ;  /* 0x0000000000007802 */ /* 0x000fe20000000f00 */
[----:B------:R-:W1:Y:S01]  /*0170*/  LDCU.64 UR4, c[0x4][0x8] ;  /* 0x01000100ff0477ac */ /* 0x000e620008000a00 */
[----:B------:R-:W-:Y:S02]  /*0180*/  CS2R R6, SRZ ;  /* 0x0000000000067805 */ /* 0x000fe4000001ff00 */
[----:B------:R2:W3:Y:S01]  /*0190*/  LDC.64 R2, c[0x4][R0] ;  /* 0x0100000000027b82 */ /* 0x0004e20000000a00 */
[----:B-1----:R-:W-:Y:S02]  /*01a0*/  IMAD.U32 R4, RZ, RZ, UR4 ;  /* 0x00000004ff047e24 */ /* 0x002fe4000f8e00ff */
[----:B--2---:R-:W-:-:S07]  /*01b0*/  IMAD.U32 R5, RZ, RZ, UR5 ;  /* 0x00000005ff057e24 */ /* 0x004fce000f8e00ff */
[----:B------:R-:W-:-:S07]  /*01c0*/  LEPC R20, `(.L_x_4) ;  /* 0x000000001014794e */ /* 0x000fce0000000000 */
[----:B0--3--:R-:W-:Y:S05]  /*01d0*/  CALL.ABS.NOINC R2 ;  /* 0x0000000002007343 */ /* 0x009fea0003c00000 */
.L_x_4:
[----:B------:R-:W-:Y:S05]  /*01e0*/  EXIT ;  /* 0x000000000000794d */ /* 0x000fea0003800000 */
.L_x_2:
[----:B---3--:R-:W-:Y:S05]  /*01f0*/  BSYNC.RECONVERGENT B6 ;  /* 0x0000000000067941 */ /* 0x008fea0003800200 */
.L_x_1:
        /* <DEDUP_REMOVED lines=8> */
.L_x_5:
[----:B------:R-:W-:Y:S05]  /*0280*/  EXIT ;  /* 0x000000000000794d */ /* 0x000fea0003800000 */
.L_x_6:
[----:B------:R-:W-:-:S00]  /*0290*/  BRA `(.L_x_6) ;  /* 0xfffffffc00fc7947 */ /* 0x000fc0000383ffff */
[----:B------:R-:W-:-:S00]  /*02a0*/  NOP ;  /* 0x0000000000007918 */ /* 0x000fc00000000000 */
        /* <DEDUP_REMOVED lines=13> */
.L_x_7:


//--------------------- .nv.global.init           --------------------------
	.section	.nv.global.init,"aw",@progbits
.nv.global.init:
	.type		$str,@object
	.size		$str,($str$1 - $str)
$str:
        /*0000*/ 	.byte	0x0a, 0x53, 0x75, 0x62, 0x73, 0x74, 0x72, 0x69, 0x6e, 0x67, 0x20, 0x66, 0x6f, 0x75, 0x6e, 0x64
        /*0010*/ 	.byte	0x0a, 0x00
	.type		$str$1,@object
	.size		$str$1,(.L_1 - $str$1)
$str$1:
        /*0012*/ 	.byte	0x0a, 0x53, 0x75, 0x62, 0x73, 0x74, 0x72, 0x69, 0x6e, 0x67, 0x20, 0x4e, 0x6f, 0x74, 0x20, 0x66
        /*0022*/ 	.byte	0x6f, 0x75, 0x6e, 0x64, 0x21, 0x0a, 0x00
.L_1:


//--------------------- .nv.shared.reserved.0     --------------------------
	.section	.nv.shared.reserved.0,"aw",@nobits
	.weak		__nv_reservedSMEM_offset_0_alias
	.size		__nv_reservedSMEM_offset_0_alias, 0, 64
	.other		__nv_reservedSMEM_offset_0_alias,@"STO_CUDA_RESERVED_SHARED STV_DEFAULT"
__nv_reservedSMEM_offset_0_alias:
	.zero		0
	.zero		64


//--------------------- .nv.constant0._Z10findSubstrPcS_ii --------------------------
	.section	.nv.constant0._Z10findSubstrPcS_ii,"a",@progbits
	.sectionflags	@""
	.align	4
.nv.constant0._Z10findSubstrPcS_ii:
	.zero		920


//--------------------- SYMBOLS --------------------------

	.type		.nv.reservedSmem.offset0,@object
	.size		.nv.reservedSmem.offset0,0x4
	.type		vprintf,@function
